//
// Generated by NVIDIA NVVM Compiler
//
// Compiler Build ID: CL-36424714
// Cuda compilation tools, release 13.0, V13.0.88
// Based on NVVM 20.0.0
//

.version 9.0
.target sm_100
.address_size 64

	// .globl	_Z10AddVectorsPKfS0_Pfi

.visible .entry _Z10AddVectorsPKfS0_Pfi(
	.param .u64 .ptr .align 1 _Z10AddVectorsPKfS0_Pfi_param_0,
	.param .u64 .ptr .align 1 _Z10AddVectorsPKfS0_Pfi_param_1,
	.param .u64 .ptr .align 1 _Z10AddVectorsPKfS0_Pfi_param_2,
	.param .u32 _Z10AddVectorsPKfS0_Pfi_param_3
)
{
	.reg .pred 	%p<7>;
	.reg .b32 	%r<32>;
	.reg .b32 	%f<16>;
	.reg .b64 	%rd<25>;

	ld.param.u64 	%rd4, [_Z10AddVectorsPKfS0_Pfi_param_0];
	ld.param.u64 	%rd5, [_Z10AddVectorsPKfS0_Pfi_param_1];
	ld.param.u64 	%rd6, [_Z10AddVectorsPKfS0_Pfi_param_2];
	ld.param.u32 	%r13, [_Z10AddVectorsPKfS0_Pfi_param_3];
	cvta.to.global.u64 	%rd1, %rd6;
	cvta.to.global.u64 	%rd2, %rd5;
	cvta.to.global.u64 	%rd3, %rd4;
	mov.u32 	%r14, %ntid.x;
	mov.u32 	%r15, %ctaid.x;
	mov.u32 	%r16, %tid.x;
	mad.lo.s32 	%r30, %r14, %r15, %r16;
	mov.u32 	%r17, %nctaid.x;
	mul.lo.s32 	%r2, %r17, %r14;
	mul.lo.s32 	%r3, %r13, %r2;
	setp.ge.s32 	%p1, %r30, %r3;
	@%p1 bra 	$L__BB0_7;
	add.s32 	%r18, %r30, %r2;
	max.s32 	%r19, %r3, %r18;
	setp.lt.s32 	%p2, %r18, %r3;
	selp.u32 	%r20, 1, 0, %p2;
	add.s32 	%r21, %r18, %r20;
	sub.s32 	%r22, %r19, %r21;
	div.u32 	%r23, %r22, %r2;
	add.s32 	%r4, %r23, %r20;
	and.b32  	%r24, %r4, 3;
	setp.eq.s32 	%p3, %r24, 3;
	@%p3 bra 	$L__BB0_4;
	add.s32 	%r25, %r4, 1;
	and.b32  	%r26, %r25, 3;
	neg.s32 	%r28, %r26;
$L__BB0_3:
	.pragma "nounroll";
	mul.wide.s32 	%rd7, %r30, 4;
	add.s64 	%rd8, %rd1, %rd7;
	add.s64 	%rd9, %rd2, %rd7;
	add.s64 	%rd10, %rd3, %rd7;
	ld.global.f32 	%f1, [%rd10];
	ld.global.f32 	%f2, [%rd9];
	add.f32 	%f3, %f1, %f2;
	st.global.f32 	[%rd8], %f3;
	add.s32 	%r30, %r30, %r2;
	add.s32 	%r28, %r28, 1;
	setp.ne.s32 	%p4, %r28, 0;
	@%p4 bra 	$L__BB0_3;
$L__BB0_4:
	setp.lt.u32 	%p5, %r4, 3;
	@%p5 bra 	$L__BB0_7;
	mul.wide.s32 	%rd15, %r2, 4;
	shl.b32 	%r27, %r2, 2;
$L__BB0_6:
	mul.wide.s32 	%rd11, %r30, 4;
	add.s64 	%rd12, %rd3, %rd11;
	ld.global.f32 	%f4, [%rd12];
	add.s64 	%rd13, %rd2, %rd11;
	ld.global.f32 	%f5, [%rd13];
	add.f32 	%f6, %f4, %f5;
	add.s64 	%rd14, %rd1, %rd11;
	st.global.f32 	[%rd14], %f6;
	add.s64 	%rd16, %rd12, %rd15;
	ld.global.f32 	%f7, [%rd16];
	add.s64 	%rd17, %rd13, %rd15;
	ld.global.f32 	%f8, [%rd17];
	add.f32 	%f9, %f7, %f8;
	add.s64 	%rd18, %rd14, %rd15;
	st.global.f32 	[%rd18], %f9;
	add.s64 	%rd19, %rd16, %rd15;
	ld.global.f32 	%f10, [%rd19];
	add.s64 	%rd20, %rd17, %rd15;
	ld.global.f32 	%f11, [%rd20];
	add.f32 	%f12, %f10, %f11;
	add.s64 	%rd21, %rd18, %rd15;
	st.global.f32 	[%rd21], %f12;
	add.s64 	%rd22, %rd19, %rd15;
	ld.global.f32 	%f13, [%rd22];
	add.s64 	%rd23, %rd20, %rd15;
	ld.global.f32 	%f14, [%rd23];
	add.f32 	%f15, %f13, %f14;
	add.s64 	%rd24, %rd21, %rd15;
	st.global.f32 	[%rd24], %f15;
	add.s32 	%r30, %r27, %r30;
	setp.lt.s32 	%p6, %r30, %r3;
	@%p6 bra 	$L__BB0_6;
$L__BB0_7:
	ret;

}


// ===== COMPILED SASS (sm_100) =====

	.target	sm_100

	.elftype	@"ET_EXEC"


//--------------------- .note.nv.tkinfo           --------------------------
	.section	.note.nv.tkinfo,"",@"SHT_NOTE"
	.sectionflags	@"SHF_NOTE_NV_TKINFO"
	.tkinfo
        /*0018*/ 	.word	0x00000002
        /*0030*/ 	.string	""
        /*0030*/ 	.string	"ptxas"
        /*0030*/ 	.string	"Cuda compilation tools, release 13.0, V13.0.88"
        /*0030*/ 	.string	"Build cuda_13.0.r13.0/compiler.36424714_0"
        /*0030*/ 	.string	"-arch sm_100 -m 64 "



//--------------------- .note.nv.cuinfo           --------------------------
	.section	.note.nv.cuinfo,"",@"SHT_NOTE"
	.sectionflags	@"SHF_NOTE_NV_CUINFO"
        /*0018*/ 	.short	0x0002
        /*001a*/ 	.short	0x0064
        /*001c*/ 	.short	0x0082
	.zero		2


//--------------------- .nv.info                  --------------------------
	.section	.nv.info,"",@"SHT_CUDA_INFO"
	.align	4


	//----- nvinfo : EIATTR_REGCOUNT
	.align		4
        /*0000*/ 	.byte	0x04, 0x2f
        /*0002*/ 	.short	(.L_1 - .L_0)
	.align		4
.L_0:
        /*0004*/ 	.word	index@(_Z10AddVectorsPKfS0_Pfi)
        /*0008*/ 	.word	0x0000001a


	//----- nvinfo : EIATTR_FRAME_SIZE
	.align		4
.L_1:
        /*000c*/ 	.byte	0x04, 0x11
        /*000e*/ 	.short	(.L_3 - .L_2)
	.align		4
.L_2:
        /*0010*/ 	.word	index@(_Z10AddVectorsPKfS0_Pfi)
        /*0014*/ 	.word	0x00000000


	//----- nvinfo : EIATTR_MIN_STACK_SIZE
	.align		4
.L_3:
        /*0018*/ 	.byte	0x04, 0x12
        /*001a*/ 	.short	(.L_5 - .L_4)
	.align		4
.L_4:
        /*001c*/ 	.word	index@(_Z10AddVectorsPKfS0_Pfi)
        /*0020*/ 	.word	0x00000000
.L_5:


//--------------------- .nv.compat                --------------------------
	.section	.nv.compat,"",@"SHT_CUDA_COMPAT_INFO"
	.align	4
        /*0000*/ 	.byte	0x02, 0x09, 0x00, 0x00, 0x02, 0x02, 0x01, 0x00, 0x02, 0x05, 0x05, 0x00, 0x03, 0x07, 0x01, 0x01
        /*0010*/ 	.byte	0x02, 0x03, 0x00, 0x00, 0x02, 0x06, 0x01, 0x00, 0x04, 0x0b, 0x08, 0x00, 0x09, 0x00, 0x00, 0x00
        /*0020*/ 	.byte	0x00, 0x00, 0x00, 0x00


//--------------------- .nv.info._Z10AddVectorsPKfS0_Pfi --------------------------
	.section	.nv.info._Z10AddVectorsPKfS0_Pfi,"",@"SHT_CUDA_INFO"
	.sectionflags	@""
	.align	4


	//----- nvinfo : EIATTR_CUDA_API_VERSION
	.align		4
        /*0000*/ 	.byte	0x04, 0x37
        /*0002*/ 	.short	(.L_7 - .L_6)
.L_6:
        /*0004*/ 	.word	0x00000082


	//----- nvinfo : EIATTR_KPARAM_INFO
	.align		4
.L_7:
        /*0008*/ 	.byte	0x04, 0x17
        /*000a*/ 	.short	(.L_9 - .L_8)
.L_8:
        /*000c*/ 	.word	0x00000000
        /*0010*/ 	.short	0x0003
        /*0012*/ 	.short	0x0018
        /*0014*/ 	.byte	0x00, 0xf0, 0x11, 0x00


	//----- nvinfo : EIATTR_KPARAM_INFO
	.align		4
.L_9:
        /*0018*/ 	.byte	0x04, 0x17
        /*001a*/ 	.short	(.L_11 - .L_10)
.L_10:
        /*001c*/ 	.word	0x00000000
        /*0020*/ 	.short	0x0002
        /*0022*/ 	.short	0x0010
        /*0024*/ 	.byte	0x00, 0xf5, 0x21, 0x00


	//----- nvinfo : EIATTR_KPARAM_INFO
	.align		4
.L_11:
        /*0028*/ 	.byte	0x04, 0x17
        /*002a*/ 	.short	(.L_13 - .L_12)
.L_12:
        /*002c*/ 	.word	0x00000000
        /*0030*/ 	.short	0x0001
        /*0032*/ 	.short	0x0008
        /*0034*/ 	.byte	0x00, 0xf5, 0x21, 0x00


	//----- nvinfo : EIATTR_KPARAM_INFO
	.align		4
.L_13:
        /*0038*/ 	.byte	0x04, 0x17
        /*003a*/ 	.short	(.L_15 - .L_14)
.L_14:
        /*003c*/ 	.word	0x00000000
        /*0040*/ 	.short	0x0000
        /*0042*/ 	.short	0x0000
        /*0044*/ 	.byte	0x00, 0xf5, 0x21, 0x00


	//----- nvinfo : EIATTR_SPARSE_MMA_MASK
	.align		4
.L_15:
        /*0048*/ 	.byte	0x03, 0x50
        /*004a*/ 	.short	0x0000


	//----- nvinfo : EIATTR_MAXREG_COUNT
	.align		4
        /*004c*/ 	.byte	0x03, 0x1b
        /*004e*/ 	.short	0x00ff


	//----- nvinfo : EIATTR_MERCURY_ISA_VERSION
	.align		4
        /*0050*/ 	.byte	0x03, 0x5f
        /*0052*/ 	.short	0x0101


	//----- nvinfo : EIATTR_VRC_CTA_INIT_COUNT
	.align		4
        /*0054*/ 	.byte	0x02, 0x4a
	.zero		1
	.zero		1


	//----- nvinfo : EIATTR_EXIT_INSTR_OFFSETS
	.align		4
        /*0058*/ 	.byte	0x04, 0x1c
        /*005a*/ 	.short	(.L_17 - .L_16)


	//   ....[0]....
.L_16:
        /*005c*/ 	.word	0x000000a0


	//   ....[1]....
        /*0060*/ 	.word	0x000003b0


	//   ....[2]....
        /*0064*/ 	.word	0x000005e0


	//----- nvinfo : EIATTR_CRS_STACK_SIZE
	.align		4
.L_17:
        /*0068*/ 	.byte	0x04, 0x1e
        /*006a*/ 	.short	(.L_19 - .L_18)
.L_18:
        /*006c*/ 	.word	0x00000000


	//----- nvinfo : EIATTR_CBANK_PARAM_SIZE
	.align		4
.L_19:
        /*0070*/ 	.byte	0x03, 0x19
        /*0072*/ 	.short	0x001c


	//----- nvinfo : EIATTR_PARAM_CBANK
	.align		4
        /*0074*/ 	.byte	0x04, 0x0a
        /*0076*/ 	.short	(.L_21 - .L_20)
	.align		4
.L_20:
        /*0078*/ 	.word	index@(.nv.constant0._Z10AddVectorsPKfS0_Pfi)
        /*007c*/ 	.short	0x0380
        /*007e*/ 	.short	0x001c


	//----- nvinfo : EIATTR_SW_WAR
	.align		4
.L_21:
        /*0080*/ 	.byte	0x04, 0x36
        /*0082*/ 	.short	(.L_23 - .L_22)
.L_22:
        /*0084*/ 	.word	0x00000008
.L_23:


//--------------------- .nv.callgraph             --------------------------
	.section	.nv.callgraph,"",@"SHT_CUDA_CALLGRAPH"
	.align	4
	.sectionentsize	8
	.align		4
        /*0000*/ 	.word	0x00000000
	.align		4
        /*0004*/ 	.word	0xffffffff
	.align		4
        /*0008*/ 	.word	0x00000000
	.align		4
        /*000c*/ 	.word	0xfffffffe
	.align		4
        /*0010*/ 	.word	0x00000000
	.align		4
        /*0014*/ 	.word	0xfffffffd
	.align		4
        /*0018*/ 	.word	0x00000000
	.align		4
        /*001c*/ 	.word	0xfffffffc


//--------------------- .text._Z10AddVectorsPKfS0_Pfi --------------------------
	.section	.text._Z10AddVectorsPKfS0_Pfi,"ax",@progbits
	.align	128
        .global         _Z10AddVectorsPKfS0_Pfi
        .type           _Z10AddVectorsPKfS0_Pfi,@function
        .size           _Z10AddVectorsPKfS0_Pfi,(.L_x_5 - _Z10AddVectorsPKfS0_Pfi)
        .other          _Z10AddVectorsPKfS0_Pfi,@"STO_CUDA_ENTRY STV_DEFAULT"
_Z10AddVectorsPKfS0_Pfi:
.text._Z10AddVectorsPKfS0_Pfi:
[----:B------:R-:W-:Y:S01]  /*0000*/  LDC R1, c[0x0][0x37c] ;  /* 0x0000df00ff017b82 */ /* 0x000fe20000000800 */
[----:B------:R-:W0:Y:S01]  /*0010*/  S2R R3, SR_CTAID.X ;  /* 0x0000000000037919 */ /* 0x000e220000002500 */
[----:B------:R-:W1:Y:S06]  /*0020*/  LDCU UR4, c[0x0][0x360] ;  /* 0x00006c00ff0477ac */ /* 0x000e6c0008000800 */
[----:B------:R-:W1:Y:S01]  /*0030*/  LDC R0, c[0x0][0x370] ;  /* 0x0000dc00ff007b82 */ /* 0x000e620000000800 */
[----:B------:R-:W0:Y:S01]  /*0040*/  S2R R2, SR_TID.X ;  /* 0x0000000000027919 */ /* 0x000e220000002100 */
[----:B------:R-:W2:Y:S01]  /*0050*/  LDCU UR5, c[0x0][0x398] ;  /* 0x00007300ff0577ac */ /* 0x000ea20008000800 */
[----:B-1----:R-:W-:-:S02]  /*0060*/  IMAD R0, R0, UR4, RZ ;  /* 0x0000000400007c24 */ /* 0x002fc4000f8e02ff */
[----:B0-----:R-:W-:Y:S02]  /*0070*/  IMAD R3, R3, UR4, R2 ;  /* 0x0000000403037c24 */ /* 0x001fe4000f8e0202 */
[----:B--2---:R-:W-:-:S05]  /*0080*/  IMAD R2, R0, UR5, RZ ;  /* 0x0000000500027c24 */ /* 0x004fca000f8e02ff */
[----:B------:R-:W-:-:S13]  /*0090*/  ISETP.GE.AND P0, PT, R3, R2, PT ;  /* 0x000000020300720c */ /* 0x000fda0003f06270 */
[----:B------:R-:W-:Y:S05]  /*00a0*/  @P0 EXIT ;  /* 0x000000000000094d */ /* 0x000fea0003800000 */
[----:B------:R-:W0:Y:S01]  /*00b0*/  I2F.U32.RP R9, R0 ;  /* 0x0000000000097306 */ /* 0x000e220000209000 */
[----:B------:R-:W-:Y:S01]  /*00c0*/  IADD3 R7, PT, PT, R0, R3, RZ ;  /* 0x0000000300077210 */ /* 0x000fe20007ffe0ff */
[----:B------:R-:W1:Y:S01]  /*00d0*/  LDCU.64 UR4, c[0x0][0x358] ;  /* 0x00006b00ff0477ac */ /* 0x000e620008000a00 */
[----:B------:R-:W-:Y:S01]  /*00e0*/  IADD3 R11, PT, PT, RZ, -R0, RZ ;  /* 0x80000000ff0b7210 */ /* 0x000fe20007ffe0ff */
[----:B------:R-:W-:Y:S01]  /*00f0*/  BSSY.RECONVERGENT B0, `(.L_x_0) ;  /* 0x000002b000007945 */ /* 0x000fe20003800200 */
[----:B------:R-:W-:Y:S02]  /*0100*/  ISETP.GE.AND P0, PT, R7, R2, PT ;  /* 0x000000020700720c */ /* 0x000fe40003f06270 */
[----:B------:R-:W-:Y:S02]  /*0110*/  VIMNMX R6, PT, PT, R2, R7, !PT ;  /* 0x0000000702067248 */ /* 0x000fe40007fe0100 */
[----:B------:R-:W-:Y:S02]  /*0120*/  SEL R8, RZ, 0x1, P0 ;  /* 0x00000001ff087807 */ /* 0x000fe40000000000 */
[----:B------:R-:W-:-:S02]  /*0130*/  ISETP.NE.U32.AND P2, PT, R0, RZ, PT ;  /* 0x000000ff0000720c */ /* 0x000fc40003f45070 */
[----:B------:R-:W-:Y:S01]  /*0140*/  IADD3 R7, PT, PT, R6, -R7, -R8 ;  /* 0x8000000706077210 */ /* 0x000fe20007ffe808 */
[----:B0-----:R-:W0:Y:S02]  /*0150*/  MUFU.RCP R9, R9 ;  /* 0x0000000900097308 */ /* 0x001e240000001000 */
[----:B0-----:R-:W-:-:S06]  /*0160*/  IADD3 R4, PT, PT, R9, 0xffffffe, RZ ;  /* 0x0ffffffe09047810 */ /* 0x001fcc0007ffe0ff */
[----:B------:R0:W2:Y:S02]  /*0170*/  F2I.FTZ.U32.TRUNC.NTZ R5, R4 ;  /* 0x0000000400057305 */ /* 0x0000a4000021f000 */
[----:B0-----:R-:W-:Y:S02]  /*0180*/  HFMA2 R4, -RZ, RZ, 0, 0 ;  /* 0x00000000ff047431 */ /* 0x001fe400000001ff */
[----:B--2---:R-:W-:-:S04]  /*0190*/  IMAD R11, R11, R5, RZ ;  /* 0x000000050b0b7224 */ /* 0x004fc800078e02ff */
[----:B------:R-:W-:-:S06]  /*01a0*/  IMAD.HI.U32 R10, R5, R11, R4 ;  /* 0x0000000b050a7227 */ /* 0x000fcc00078e0004 */
[----:B------:R-:W-:-:S05]  /*01b0*/  IMAD.HI.U32 R5, R10, R7, RZ ;  /* 0x000000070a057227 */ /* 0x000fca00078e00ff */
[----:B------:R-:W-:-:S05]  /*01c0*/  IADD3 R4, PT, PT, -R5, RZ, RZ ;  /* 0x000000ff05047210 */ /* 0x000fca0007ffe1ff */
[----:B------:R-:W-:-:S05]  /*01d0*/  IMAD R7, R0, R4, R7 ;  /* 0x0000000400077224 */ /* 0x000fca00078e0207 */
[----:B------:R-:W-:-:S13]  /*01e0*/  ISETP.GE.U32.AND P0, PT, R7, R0, PT ;  /* 0x000000000700720c */ /* 0x000fda0003f06070 */
[----:B------:R-:W-:Y:S02]  /*01f0*/  @P0 IADD3 R7, PT, PT, -R0, R7, RZ ;  /* 0x0000000700070210 */ /* 0x000fe40007ffe1ff */
[----:B------:R-:W-:Y:S02]  /*0200*/  @P0 IADD3 R5, PT, PT, R5, 0x1, RZ ;  /* 0x0000000105050810 */ /* 0x000fe40007ffe0ff */
[----:B------:R-:W-:-:S13]  /*0210*/  ISETP.GE.U32.AND P1, PT, R7, R0, PT ;  /* 0x000000000700720c */ /* 0x000fda0003f26070 */
[----:B------:R-:W-:Y:S02]  /*0220*/  @P1 IADD3 R5, PT, PT, R5, 0x1, RZ ;  /* 0x0000000105051810 */ /* 0x000fe40007ffe0ff */
[----:B------:R-:W-:-:S04]  /*0230*/  @!P2 LOP3.LUT R5, RZ, R0, RZ, 0x33, !PT ;  /* 0x00000000ff05a212 */ /* 0x000fc800078e33ff */
[----:B------:R-:W-:-:S04]  /*0240*/  IADD3 R10, PT, PT, R8, R5, RZ ;  /* 0x00000005080a7210 */ /* 0x000fc80007ffe0ff */
[C---:B------:R-:W-:Y:S02]  /*0250*/  LOP3.LUT R4, R10.reuse, 0x3, RZ, 0xc0, !PT ;  /* 0x000000030a047812 */ /* 0x040fe400078ec0ff */
[----:B------:R-:W-:Y:S02]  /*0260*/  ISETP.GE.U32.AND P1, PT, R10, 0x3, PT ;  /* 0x000000030a00780c */ /* 0x000fe40003f26070 */
[----:B------:R-:W-:-:S13]  /*0270*/  ISETP.NE.AND P0, PT, R4, 0x3, PT ;  /* 0x000000030400780c */ /* 0x000fda0003f05270 */
[----:B-1----:R-:W-:Y:S05]  /*0280*/  @!P0 BRA `(.L_x_1) ;  /* 0x0000000000448947 */ /* 0x002fea0003800000 */
[----:B------:R-:W0:Y:S01]  /*0290*/  LDC.64 R4, c[0x0][0x390] ;  /* 0x0000e400ff047b82 */ /* 0x000e220000000a00 */
[----:B------:R-:W-:-:S04]  /*02a0*/  IADD3 R10, PT, PT, R10, 0x1, RZ ;  /* 0x000000010a0a7810 */ /* 0x000fc80007ffe0ff */
[----:B------:R-:W-:-:S03]  /*02b0*/  LOP3.LUT R10, R10, 0x3, RZ, 0xc0, !PT ;  /* 0x000000030a0a7812 */ /* 0x000fc600078ec0ff */
[----:B------:R-:W1:Y:S01]  /*02c0*/  LDC.64 R6, c[0x0][0x380] ;  /* 0x0000e000ff067b82 */ /* 0x000e620000000a00 */
[----:B------:R-:W-:-:S07]  /*02d0*/  IADD3 R16, PT, PT, -R10, RZ, RZ ;  /* 0x000000ff0a107210 */ /* 0x000fce0007ffe1ff */
[----:B------:R-:W2:Y:S02]  /*02e0*/  LDC.64 R8, c[0x0][0x388] ;  /* 0x0000e200ff087b82 */ /* 0x000ea40000000a00 */
.L_x_2:
[----:B--2---:R-:W-:-:S04]  /*02f0*/  IMAD.WIDE R12, R3, 0x4, R8 ;  /* 0x00000004030c7825 */ /* 0x004fc800078e0208 */
[C---:B-1----:R-:W-:Y:S02]  /*0300*/  IMAD.WIDE R14, R3.reuse, 0x4, R6 ;  /* 0x00000004030e7825 */ /* 0x042fe400078e0206 */
[----:B------:R-:W2:Y:S04]  /*0310*/  LDG.E R13, desc[UR4][R12.64] ;  /* 0x000000040c0d7981 */ /* 0x000ea8000c1e1900 */
[----:B------:R-:W2:Y:S01]  /*0320*/  LDG.E R14, desc[UR4][R14.64] ;  /* 0x000000040e0e7981 */ /* 0x000ea2000c1e1900 */
[----:B0--3--:R-:W-:Y:S01]  /*0330*/  IMAD.WIDE R10, R3, 0x4, R4 ;  /* 0x00000004030a7825 */ /* 0x009fe200078e0204 */
[----:B------:R-:W-:Y:S02]  /*0340*/  IADD3 R16, PT, PT, R16, 0x1, RZ ;  /* 0x0000000110107810 */ /* 0x000fe40007ffe0ff */
[----:B------:R-:W-:-:S02]  /*0350*/  IADD3 R3, PT, PT, R0, R3, RZ ;  /* 0x0000000300037210 */ /* 0x000fc40007ffe0ff */
[----:B------:R-:W-:Y:S01]  /*0360*/  ISETP.NE.AND P0, PT, R16, RZ, PT ;  /* 0x000000ff1000720c */ /* 0x000fe20003f05270 */
[----:B--2---:R-:W-:-:S05]  /*0370*/  FADD R17, R14, R13 ;  /* 0x0000000d0e117221 */ /* 0x004fca0000000000 */
[----:B------:R3:W-:Y:S07]  /*0380*/  STG.E desc[UR4][R10.64], R17 ;  /* 0x000000110a007986 */ /* 0x0007ee000c101904 */
[----:B------:R-:W-:Y:S05]  /*0390*/  @P0 BRA `(.L_x_2) ;  /* 0xfffffffc00d40947 */ /* 0x000fea000383ffff */
.L_x_1:
[----:B------:R-:W-:Y:S05]  /*03a0*/  BSYNC.RECONVERGENT B0 ;  /* 0x0000000000007941 */ /* 0x000fea0003800200 */
.L_x_0:
[----:B------:R-:W-:Y:S05]  /*03b0*/  @!P1 EXIT ;  /* 0x000000000000994d */ /* 0x000fea0003800000 */
.L_x_3:
[----:B------:R-:W3:Y:S08]  /*03c0*/  LDC.64 R4, c[0x0][0x380] ;  /* 0x0000e000ff047b82 */ /* 0x000ef00000000a00 */
[----:B------:R-:W0:Y:S01]  /*03d0*/  LDC.64 R6, c[0x0][0x388] ;  /* 0x0000e200ff067b82 */ /* 0x000e220000000a00 */
[----:B---3--:R-:W-:-:S07]  /*03e0*/  IMAD.WIDE R10, R3, 0x4, R4 ;  /* 0x00000004030a7825 */ /* 0x008fce00078e0204 */
[----:B------:R-:W1:Y:S01]  /*03f0*/  LDC.64 R4, c[0x0][0x390] ;  /* 0x0000e400ff047b82 */ /* 0x000e620000000a00 */
[C---:B0-----:R-:W-:Y:S02]  /*0400*/  IMAD.WIDE R12, R3.reuse, 0x4, R6 ;  /* 0x00000004030c7825 */ /* 0x041fe400078e0206 */
[----:B--2---:R-:W2:Y:S04]  /*0410*/  LDG.E R6, desc[UR4][R10.64] ;  /* 0x000000040a067981 */ /* 0x004ea8000c1e1900 */
[----:B------:R-:W2:Y:S01]  /*0420*/  LDG.E R7, desc[UR4][R12.64] ;  /* 0x000000040c077981 */ /* 0x000ea2000c1e1900 */
[----:B-1----:R-:W-:-:S04]  /*0430*/  IMAD.WIDE R16, R3, 0x4, R4 ;  /* 0x0000000403107825 */ /* 0x002fc800078e0204 */
[----:B------:R-:W-:-:S04]  /*0440*/  IMAD.WIDE R4, R0, 0x4, R10 ;  /* 0x0000000400047825 */ /* 0x000fc800078e020a */
[----:B--2---:R-:W-:Y:S01]  /*0450*/  FADD R19, R6, R7 ;  /* 0x0000000706137221 */ /* 0x004fe20000000000 */
[----:B------:R-:W-:-:S04]  /*0460*/  IMAD.WIDE R6, R0, 0x4, R12 ;  /* 0x0000000400067825 */ /* 0x000fc800078e020c */
[----:B------:R0:W-:Y:S04]  /*0470*/  STG.E desc[UR4][R16.64], R19 ;  /* 0x0000001310007986 */ /* 0x0001e8000c101904 */
[----:B------:R-:W2:Y:S04]  /*0480*/  LDG.E R14, desc[UR4][R4.64] ;  /* 0x00000004040e7981 */ /* 0x000ea8000c1e1900 */
[----:B------:R-:W2:Y:S01]  /*0490*/  LDG.E R15, desc[UR4][R6.64] ;  /* 0x00000004060f7981 */ /* 0x000ea2000c1e1900 */
[----:B------:R-:W-:-:S04]  /*04a0*/  IMAD.WIDE R8, R0, 0x4, R16 ;  /* 0x0000000400087825 */ /* 0x000fc800078e0210 */
[----:B------:R-:W-:-:S04]  /*04b0*/  IMAD.WIDE R10, R0, 0x4, R4 ;  /* 0x00000004000a7825 */ /* 0x000fc800078e0204 */
[----:B------:R-:W-:-:S04]  /*04c0*/  IMAD.WIDE R12, R0, 0x4, R6 ;  /* 0x00000004000c7825 */ /* 0x000fc800078e0206 */
[----:B--2---:R-:W-:-:S05]  /*04d0*/  FADD R21, R14, R15 ;  /* 0x0000000f0e157221 */ /* 0x004fca0000000000 */
        /* <DEDUP_REMOVED lines=8> */
[----:B------:R-:W1:Y:S04]  /*0560*/  LDG.E R4, desc[UR4][R4.64] ;  /* 0x0000000404047981 */ /* 0x000e68000c1e1900 */
[----:B------:R-:W1:Y:S01]  /*0570*/  LDG.E R7, desc[UR4][R6.64] ;  /* 0x0000000406077981 */ /* 0x000e62000c1e1900 */
[C---:B0-----:R-:W-:Y:S01]  /*0580*/  IMAD.WIDE R16, R0.reuse, 0x4, R14 ;  /* 0x0000000400107825 */ /* 0x041fe200078e020e */
[----:B------:R-:W-:-:S04]  /*0590*/  LEA R3, R0, R3, 0x2 ;  /* 0x0000000300037211 */ /* 0x000fc800078e10ff */
[----:B------:R-:W-:Y:S01]  /*05a0*/  ISETP.GE.AND P0, PT, R3, R2, PT ;  /* 0x000000020300720c */ /* 0x000fe20003f06270 */
[----:B-1----:R-:W-:-:S05]  /*05b0*/  FADD R9, R4, R7 ;  /* 0x0000000704097221 */ /* 0x002fca0000000000 */
[----:B------:R2:W-:Y:S07]  /*05c0*/  STG.E desc[UR4][R16.64], R9 ;  /* 0x0000000910007986 */ /* 0x0005ee000c101904 */
[----:B------:R-:W-:Y:S05]  /*05d0*/  @!P0 BRA `(.L_x_3) ;  /* 0xfffffffc00788947 */ /* 0x000fea000383ffff */
[----:B------:R-:W-:Y:S05]  /*05e0*/  EXIT ;  /* 0x000000000000794d */ /* 0x000fea0003800000 */
.L_x_4:
[----:B------:R-:W-:-:S00]  /*05f0*/  BRA `(.L_x_4) ;  /* 0xfffffffc00fc7947 */ /* 0x000fc0000383ffff */
[----:B------:R-:W-:-:S00]  /*0600*/  NOP ;  /* 0x0000000000007918 */ /* 0x000fc00000000000 */
[----:B------:R-:W-:-:S00]  /*0610*/  NOP ;  /* 0x0000000000007918 */ /* 0x000fc00000000000 */
[----:B------:R-:W-:-:S00]  /*0620*/  NOP ;  /* 0x0000000000007918 */ /* 0x000fc00000000000 */
[----:B------:R-:W-:-:S00]  /*0630*/  NOP ;  /* 0x0000000000007918 */ /* 0x000fc00000000000 */
[----:B------:R-:W-:-:S00]  /*0640*/  NOP ;  /* 0x0000000000007918 */ /* 0x000fc00000000000 */
[----:B------:R-:W-:-:S00]  /*0650*/  NOP ;  /* 0x0000000000007918 */ /* 0x000fc00000000000 */
[----:B------:R-:W-:-:S00]  /*0660*/  NOP ;  /* 0x0000000000007918 */ /* 0x000fc00000000000 */
[----:B------:R-:W-:-:S00]  /*0670*/  NOP ;  /* 0x0000000000007918 */ /* 0x000fc00000000000 */
.L_x_5:


//--------------------- .nv.shared.reserved.0     --------------------------
	.section	.nv.shared.reserved.0,"aw",@nobits
	.weak		__nv_reservedSMEM_offset_0_alias
	.size		__nv_reservedSMEM_offset_0_alias, 0, 64
	.other		__nv_reservedSMEM_offset_0_alias,@"STO_CUDA_RESERVED_SHARED STV_DEFAULT"
__nv_reservedSMEM_offset_0_alias:
	.zero		0
	.zero		64


//--------------------- .nv.constant0._Z10AddVectorsPKfS0_Pfi --------------------------
	.section	.nv.constant0._Z10AddVectorsPKfS0_Pfi,"a",@progbits
	.sectionflags	@""
	.align	4
.nv.constant0._Z10AddVectorsPKfS0_Pfi:
	.zero		924


//--------------------- SYMBOLS --------------------------

	.type		.nv.reservedSmem.offset0,@object
	.size		.nv.reservedSmem.offset0,0x4
